//
// Generated by NVIDIA NVVM Compiler
//
// Compiler Build ID: CL-36424714
// Cuda compilation tools, release 13.0, V13.0.88
// Based on NVVM 20.0.0
//

.version 9.0
.target sm_100
.address_size 64

	// .globl	_Z5bcasti
.extern .func  (.param .b32 func_retval0) vprintf
(
	.param .b64 vprintf_param_0,
	.param .b64 vprintf_param_1
)
;
.global .align 1 .b8 $str[19] = {84, 104, 114, 101, 97, 100, 32, 37, 100, 32, 102, 97, 105, 108, 101, 100, 46, 10};

.visible .entry _Z5bcasti(
	.param .u32 _Z5bcasti_param_0
)
{
	.local .align 8 .b8 	__local_depot0[8];
	.reg .b64 	%SP;
	.reg .b64 	%SPL;
	.reg .pred 	%p<3>;
	.reg .b32 	%r<6>;
	.reg .b64 	%rd<5>;

	mov.u64 	%SPL, __local_depot0;
	cvta.local.u64 	%SP, %SPL;
	ld.param.u32 	%r1, [_Z5bcasti_param_0];
	shfl.sync.idx.b32	%r2|%p1, %r1, 0, 31, 268435455;
	setp.eq.s32 	%p2, %r2, %r1;
	@%p2 bra 	$L__BB0_2;
	add.u64 	%rd1, %SP, 0;
	add.u64 	%rd2, %SPL, 0;
	mov.u32 	%r3, %tid.x;
	st.local.u32 	[%rd2], %r3;
	mov.u64 	%rd3, $str;
	cvta.global.u64 	%rd4, %rd3;
	{ // callseq 0, 0
	.param .b64 param0;
	st.param.b64 	[param0], %rd4;
	.param .b64 param1;
	st.param.b64 	[param1], %rd1;
	.param .b32 retval0;
	call.uni (retval0), 
	vprintf, 
	(
	param0, 
	param1
	);
	ld.param.b32 	%r4, [retval0];
	} // callseq 0
$L__BB0_2:
	ret;

}


// ===== COMPILED SASS (sm_100) =====

	.target	sm_100

	.elftype	@"ET_EXEC"


//--------------------- .note.nv.tkinfo           --------------------------
	.section	.note.nv.tkinfo,"",@"SHT_NOTE"
	.sectionflags	@"SHF_NOTE_NV_TKINFO"
	.tkinfo
        /*0018*/ 	.word	0x00000002
        /*0030*/ 	.string	""
        /*0030*/ 	.string	"ptxas"
        /*0030*/ 	.string	"Cuda compilation tools, release 13.0, V13.0.88"
        /*0030*/ 	.string	"Build cuda_13.0.r13.0/compiler.36424714_0"
        /*0030*/ 	.string	"-arch sm_100 -m 64 "



//--------------------- .note.nv.cuinfo           --------------------------
	.section	.note.nv.cuinfo,"",@"SHT_NOTE"
	.sectionflags	@"SHF_NOTE_NV_CUINFO"
        /*0018*/ 	.short	0x0002
        /*001a*/ 	.short	0x0064
        /*001c*/ 	.short	0x0082
	.zero		2


//--------------------- .nv.info                  --------------------------
	.section	.nv.info,"",@"SHT_CUDA_INFO"
	.align	4


	//----- nvinfo : EIATTR_REGCOUNT
	.align		4
        /*0000*/ 	.byte	0x04, 0x2f
        /*0002*/ 	.short	(.L_2 - .L_1)
	.align		4
.L_1:
        /*0004*/ 	.word	index@(_Z5bcasti)
        /*0008*/ 	.word	0x00000018


	//----- nvinfo : EIATTR_FRAME_SIZE
	.align		4
.L_2:
        /*000c*/ 	.byte	0x04, 0x11
        /*000e*/ 	.short	(.L_4 - .L_3)
	.align		4
.L_3:
        /*0010*/ 	.word	index@(_Z5bcasti)
        /*0014*/ 	.word	0x00000008


	//----- nvinfo : EIATTR_MIN_STACK_SIZE
	.align		4
.L_4:
        /*0018*/ 	.byte	0x04, 0x12
        /*001a*/ 	.short	(.L_6 - .L_5)
	.align		4
.L_5:
        /*001c*/ 	.word	index@(_Z5bcasti)
        /*0020*/ 	.word	0x00000008
.L_6:


//--------------------- .nv.compat                --------------------------
	.section	.nv.compat,"",@"SHT_CUDA_COMPAT_INFO"
	.align	4
        /*0000*/ 	.byte	0x02, 0x09, 0x00, 0x00, 0x02, 0x02, 0x01, 0x00, 0x02, 0x05, 0x05, 0x00, 0x03, 0x07, 0x01, 0x01
        /*0010*/ 	.byte	0x02, 0x03, 0x00, 0x00, 0x02, 0x06, 0x01, 0x00, 0x04, 0x0b, 0x08, 0x00, 0x09, 0x00, 0x00, 0x00
        /*0020*/ 	.byte	0x00, 0x00, 0x00, 0x00


//--------------------- .nv.info._Z5bcasti        --------------------------
	.section	.nv.info._Z5bcasti,"",@"SHT_CUDA_INFO"
	.sectionflags	@""
	.align	4


	//----- nvinfo : EIATTR_CUDA_API_VERSION
	.align		4
        /*0000*/ 	.byte	0x04, 0x37
        /*0002*/ 	.short	(.L_8 - .L_7)
.L_7:
        /*0004*/ 	.word	0x00000082


	//----- nvinfo : EIATTR_KPARAM_INFO
	.align		4
.L_8:
        /*0008*/ 	.byte	0x04, 0x17
        /*000a*/ 	.short	(.L_10 - .L_9)
.L_9:
        /*000c*/ 	.word	0x00000000
        /*0010*/ 	.short	0x0000
        /*0012*/ 	.short	0x0000
        /*0014*/ 	.byte	0x00, 0xf0, 0x11, 0x00


	//----- nvinfo : EIATTR_SPARSE_MMA_MASK
	.align		4
.L_10:
        /*0018*/ 	.byte	0x03, 0x50
        /*001a*/ 	.short	0x0000


	//----- nvinfo : EIATTR_MAXREG_COUNT
	.align		4
        /*001c*/ 	.byte	0x03, 0x1b
        /*001e*/ 	.short	0x00ff


	//----- nvinfo : EIATTR_EXTERNS
	.align		4
        /*0020*/ 	.byte	0x04, 0x0f
        /*0022*/ 	.short	(.L_12 - .L_11)


	//   ....[0]....
	.align		4
.L_11:
        /*0024*/ 	.word	index@(vprintf)


	//----- nvinfo : EIATTR_MERCURY_ISA_VERSION
	.align		4
.L_12:
        /*0028*/ 	.byte	0x03, 0x5f
        /*002a*/ 	.short	0x0101


	//----- nvinfo : EIATTR_VRC_CTA_INIT_COUNT
	.align		4
        /*002c*/ 	.byte	0x02, 0x4a
	.zero		1
	.zero		1


	//----- nvinfo : EIATTR_EXIT_INSTR_OFFSETS
	.align		4
        /*0030*/ 	.byte	0x04, 0x1c
        /*0032*/ 	.short	(.L_14 - .L_13)


	//   ....[0]....
.L_13:
        /*0034*/ 	.word	0x00000020


	//----- nvinfo : EIATTR_CBANK_PARAM_SIZE
	.align		4
.L_14:
        /*0038*/ 	.byte	0x03, 0x19
        /*003a*/ 	.short	0x0004


	//----- nvinfo : EIATTR_PARAM_CBANK
	.align		4
        /*003c*/ 	.byte	0x04, 0x0a
        /*003e*/ 	.short	(.L_16 - .L_15)
	.align		4
.L_15:
        /*0040*/ 	.word	index@(.nv.constant0._Z5bcasti)
        /*0044*/ 	.short	0x0380
        /*0046*/ 	.short	0x0004


	//----- nvinfo : EIATTR_SW_WAR
	.align		4
.L_16:
        /*0048*/ 	.byte	0x04, 0x36
        /*004a*/ 	.short	(.L_18 - .L_17)
.L_17:
        /*004c*/ 	.word	0x00000008
.L_18:


//--------------------- .nv.callgraph             --------------------------
	.section	.nv.callgraph,"",@"SHT_CUDA_CALLGRAPH"
	.align	4
	.sectionentsize	8
	.align		4
        /*0000*/ 	.word	0x00000000
	.align		4
        /*0004*/ 	.word	0xffffffff
	.align		4
        /*0008*/ 	.word	index@(_Z5bcasti)
	.align		4
        /*000c*/ 	.word	index@(vprintf)
	.align		4
        /*0010*/ 	.word	0x00000000
	.align		4
        /*0014*/ 	.word	0xfffffffe
	.align		4
        /*0018*/ 	.word	0x00000000
	.align		4
        /*001c*/ 	.word	0xfffffffd
	.align		4
        /*0020*/ 	.word	0x00000000
	.align		4
        /*0024*/ 	.word	0xfffffffc


//--------------------- .nv.constant4             --------------------------
	.section	.nv.constant4,"a",@progbits
	.align	8
	.align		8
.nv.constant4:
        /*0000*/ 	.dword	vprintf
	.align		8
        /*0008*/ 	.dword	$str


//--------------------- .text._Z5bcasti           --------------------------
	.section	.text._Z5bcasti,"ax",@progbits
	.align	128
        .global         _Z5bcasti
        .type           _Z5bcasti,@function
        .size           _Z5bcasti,(.L_x_1 - _Z5bcasti)
        .other          _Z5bcasti,@"STO_CUDA_ENTRY STV_DEFAULT"
_Z5bcasti:
.text._Z5bcasti:
[----:B------:R-:W0:Y:S02]  /*0000*/  LDC R1, c[0x0][0x37c] ;  /* 0x0000df00ff017b82 */ /* 0x000e240000000800 */
[----:B0-----:R-:W-:Y:S01]  /*0010*/  IADD3 R1, PT, PT, R1, -0x8, RZ ;  /* 0xfffffff801017810 */ /* 0x001fe20007ffe0ff */
[----:B------:R-:W-:Y:S06]  /*0020*/  EXIT ;  /* 0x000000000000794d */ /* 0x000fec0003800000 */
.L_x_0:
[----:B------:R-:W-:-:S00]  /*0030*/  BRA `(.L_x_0) ;  /* 0xfffffffc00fc7947 */ /* 0x000fc0000383ffff */
[----:B------:R-:W-:-:S00]  /*0040*/  NOP ;  /* 0x0000000000007918 */ /* 0x000fc00000000000 */
        /* <DEDUP_REMOVED lines=11> */
.L_x_1:


//--------------------- .nv.global.init           --------------------------
	.section	.nv.global.init,"aw",@progbits
.nv.global.init:
	.type		$str,@object
	.size		$str,(.L_0 - $str)
$str:
        /*0000*/ 	.byte	0x54, 0x68, 0x72, 0x65, 0x61, 0x64, 0x20, 0x25, 0x64, 0x20, 0x66, 0x61, 0x69, 0x6c, 0x65, 0x64
        /*0010*/ 	.byte	0x2e, 0x0a, 0x00
.L_0:


//--------------------- .nv.shared.reserved.0     --------------------------
	.section	.nv.shared.reserved.0,"aw",@nobits
	.weak		__nv_reservedSMEM_offset_0_alias
	.size		__nv_reservedSMEM_offset_0_alias, 0, 64
	.other		__nv_reservedSMEM_offset_0_alias,@"STO_CUDA_RESERVED_SHARED STV_DEFAULT"
__nv_reservedSMEM_offset_0_alias:
	.zero		0
	.zero		64


//--------------------- .nv.constant0._Z5bcasti   --------------------------
	.section	.nv.constant0._Z5bcasti,"a",@progbits
	.sectionflags	@""
	.align	4
.nv.constant0._Z5bcasti:
	.zero		900


//--------------------- SYMBOLS --------------------------

	.type		.nv.reservedSmem.offset0,@object
	.size		.nv.reservedSmem.offset0,0x4
	.type		vprintf,@function
